//
// Generated by NVIDIA NVVM Compiler
//
// Compiler Build ID: CL-36424714
// Cuda compilation tools, release 13.0, V13.0.88
// Based on NVVM 20.0.0
//

.version 9.0
.target sm_100
.address_size 64

	// .globl	_Z12HelloFromGPUv
.extern .func  (.param .b32 func_retval0) vprintf
(
	.param .b64 vprintf_param_0,
	.param .b64 vprintf_param_1
)
;
.global .align 1 .b8 $str[34] = {42, 42, 42, 42, 42, 42, 42, 42, 42, 42, 42, 42, 42, 42, 42, 42, 42, 42, 42, 42, 42, 42, 42, 42, 42, 42, 42, 42, 42, 42, 42, 42, 10};
.global .align 1 .b8 $str$1[34] = {42, 32, 32, 32, 32, 32, 67, 72, 69, 69, 67, 75, 32, 71, 80, 85, 32, 80, 82, 79, 80, 69, 82, 84, 73, 69, 83, 32, 32, 32, 32, 42, 10};

.visible .entry _Z12HelloFromGPUv()
{
	.reg .b32 	%r<7>;
	.reg .b64 	%rd<5>;

	mov.u64 	%rd1, $str;
	cvta.global.u64 	%rd2, %rd1;
	{ // callseq 0, 0
	.param .b64 param0;
	st.param.b64 	[param0], %rd2;
	.param .b64 param1;
	st.param.b64 	[param1], 0;
	.param .b32 retval0;
	call.uni (retval0), 
	vprintf, 
	(
	param0, 
	param1
	);
	ld.param.b32 	%r1, [retval0];
	} // callseq 0
	mov.u64 	%rd3, $str$1;
	cvta.global.u64 	%rd4, %rd3;
	{ // callseq 1, 0
	.param .b64 param0;
	st.param.b64 	[param0], %rd4;
	.param .b64 param1;
	st.param.b64 	[param1], 0;
	.param .b32 retval0;
	call.uni (retval0), 
	vprintf, 
	(
	param0, 
	param1
	);
	ld.param.b32 	%r3, [retval0];
	} // callseq 1
	{ // callseq 2, 0
	.param .b64 param0;
	st.param.b64 	[param0], %rd2;
	.param .b64 param1;
	st.param.b64 	[param1], 0;
	.param .b32 retval0;
	call.uni (retval0), 
	vprintf, 
	(
	param0, 
	param1
	);
	ld.param.b32 	%r5, [retval0];
	} // callseq 2
	ret;

}


// ===== COMPILED SASS (sm_100) =====

	.target	sm_100

	.elftype	@"ET_EXEC"


//--------------------- .note.nv.tkinfo           --------------------------
	.section	.note.nv.tkinfo,"",@"SHT_NOTE"
	.sectionflags	@"SHF_NOTE_NV_TKINFO"
	.tkinfo
        /*0018*/ 	.word	0x00000002
        /*0030*/ 	.string	""
        /*0030*/ 	.string	"ptxas"
        /*0030*/ 	.string	"Cuda compilation tools, release 13.0, V13.0.88"
        /*0030*/ 	.string	"Build cuda_13.0.r13.0/compiler.36424714_0"
        /*0030*/ 	.string	"-arch sm_100 -m 64 "



//--------------------- .note.nv.cuinfo           --------------------------
	.section	.note.nv.cuinfo,"",@"SHT_NOTE"
	.sectionflags	@"SHF_NOTE_NV_CUINFO"
        /*0018*/ 	.short	0x0002
        /*001a*/ 	.short	0x0064
        /*001c*/ 	.short	0x0082
	.zero		2


//--------------------- .nv.info                  --------------------------
	.section	.nv.info,"",@"SHT_CUDA_INFO"
	.align	4


	//----- nvinfo : EIATTR_REGCOUNT
	.align		4
        /*0000*/ 	.byte	0x04, 0x2f
        /*0002*/ 	.short	(.L_3 - .L_2)
	.align		4
.L_2:
        /*0004*/ 	.word	index@(_Z12HelloFromGPUv)
        /*0008*/ 	.word	0x00000018


	//----- nvinfo : EIATTR_FRAME_SIZE
	.align		4
.L_3:
        /*000c*/ 	.byte	0x04, 0x11
        /*000e*/ 	.short	(.L_5 - .L_4)
	.align		4
.L_4:
        /*0010*/ 	.word	index@(_Z12HelloFromGPUv)
        /*0014*/ 	.word	0x00000000


	//----- nvinfo : EIATTR_MIN_STACK_SIZE
	.align		4
.L_5:
        /*0018*/ 	.byte	0x04, 0x12
        /*001a*/ 	.short	(.L_7 - .L_6)
	.align		4
.L_6:
        /*001c*/ 	.word	index@(_Z12HelloFromGPUv)
        /*0020*/ 	.word	0x00000000
.L_7:


//--------------------- .nv.compat                --------------------------
	.section	.nv.compat,"",@"SHT_CUDA_COMPAT_INFO"
	.align	4
        /*0000*/ 	.byte	0x02, 0x09, 0x00, 0x00, 0x02, 0x02, 0x01, 0x00, 0x02, 0x05, 0x05, 0x00, 0x03, 0x07, 0x01, 0x01
        /*0010*/ 	.byte	0x02, 0x03, 0x00, 0x00, 0x02, 0x06, 0x01, 0x00, 0x04, 0x0b, 0x08, 0x00, 0x09, 0x00, 0x00, 0x00
        /*0020*/ 	.byte	0x00, 0x00, 0x00, 0x00


//--------------------- .nv.info._Z12HelloFromGPUv --------------------------
	.section	.nv.info._Z12HelloFromGPUv,"",@"SHT_CUDA_INFO"
	.sectionflags	@""
	.align	4


	//----- nvinfo : EIATTR_CUDA_API_VERSION
	.align		4
        /*0000*/ 	.byte	0x04, 0x37
        /*0002*/ 	.short	(.L_9 - .L_8)
.L_8:
        /*0004*/ 	.word	0x00000082


	//----- nvinfo : EIATTR_SPARSE_MMA_MASK
	.align		4
.L_9:
        /*0008*/ 	.byte	0x03, 0x50
        /*000a*/ 	.short	0x0000


	//----- nvinfo : EIATTR_MAXREG_COUNT
	.align		4
        /*000c*/ 	.byte	0x03, 0x1b
        /*000e*/ 	.short	0x00ff


	//----- nvinfo : EIATTR_EXTERNS
	.align		4
        /*0010*/ 	.byte	0x04, 0x0f
        /*0012*/ 	.short	(.L_11 - .L_10)


	//   ....[0]....
	.align		4
.L_10:
        /*0014*/ 	.word	index@(vprintf)


	//----- nvinfo : EIATTR_MERCURY_ISA_VERSION
	.align		4
.L_11:
        /*0018*/ 	.byte	0x03, 0x5f
        /*001a*/ 	.short	0x0101


	//----- nvinfo : EIATTR_VRC_CTA_INIT_COUNT
	.align		4
        /*001c*/ 	.byte	0x02, 0x4a
	.zero		1
	.zero		1


	//----- nvinfo : EIATTR_SYSCALL_OFFSETS
	.align		4
        /*0020*/ 	.byte	0x04, 0x46
        /*0022*/ 	.short	(.L_13 - .L_12)


	//   ....[0]....
.L_12:
        /*0024*/ 	.word	0x00000080


	//   ....[1]....
        /*0028*/ 	.word	0x000000f0


	//   ....[2]....
        /*002c*/ 	.word	0x00000160


	//----- nvinfo : EIATTR_EXIT_INSTR_OFFSETS
	.align		4
.L_13:
        /*0030*/ 	.byte	0x04, 0x1c
        /*0032*/ 	.short	(.L_15 - .L_14)


	//   ....[0]....
.L_14:
        /*0034*/ 	.word	0x00000170


	//----- nvinfo : EIATTR_SW_WAR
	.align		4
.L_15:
        /*0038*/ 	.byte	0x04, 0x36
        /*003a*/ 	.short	(.L_17 - .L_16)
.L_16:
        /*003c*/ 	.word	0x00000008
.L_17:


//--------------------- .nv.callgraph             --------------------------
	.section	.nv.callgraph,"",@"SHT_CUDA_CALLGRAPH"
	.align	4
	.sectionentsize	8
	.align		4
        /*0000*/ 	.word	0x00000000
	.align		4
        /*0004*/ 	.word	0xffffffff
	.align		4
        /*0008*/ 	.word	index@(_Z12HelloFromGPUv)
	.align		4
        /*000c*/ 	.word	index@(vprintf)
	.align		4
        /*0010*/ 	.word	0x00000000
	.align		4
        /*0014*/ 	.word	0xfffffffe
	.align		4
        /*0018*/ 	.word	0x00000000
	.align		4
        /*001c*/ 	.word	0xfffffffd
	.align		4
        /*0020*/ 	.word	0x00000000
	.align		4
        /*0024*/ 	.word	0xfffffffc


//--------------------- .nv.constant4             --------------------------
	.section	.nv.constant4,"a",@progbits
	.align	8
	.align		8
.nv.constant4:
        /*0000*/ 	.dword	vprintf
	.align		8
        /*0008*/ 	.dword	$str
	.align		8
        /*0010*/ 	.dword	$str$1


//--------------------- .text._Z12HelloFromGPUv   --------------------------
	.section	.text._Z12HelloFromGPUv,"ax",@progbits
	.align	128
        .global         _Z12HelloFromGPUv
        .type           _Z12HelloFromGPUv,@function
        .size           _Z12HelloFromGPUv,(.L_x_4 - _Z12HelloFromGPUv)
        .other          _Z12HelloFromGPUv,@"STO_CUDA_ENTRY STV_DEFAULT"
_Z12HelloFromGPUv:
.text._Z12HelloFromGPUv:
[----:B------:R-:W0:Y:S01]  /*0000*/  LDC R1, c[0x0][0x37c] ;  /* 0x0000df00ff017b82 */ /* 0x000e220000000800 */
[----:B------:R-:W-:Y:S01]  /*0010*/  MOV R2, 0x0 ;  /* 0x0000000000027802 */ /* 0x000fe20000000f00 */
[----:B------:R-:W1:Y:S01]  /*0020*/  LDCU.64 UR4, c[0x4][0x8] ;  /* 0x01000100ff0477ac */ /* 0x000e620008000a00 */
[----:B------:R-:W-:-:S05]  /*0030*/  CS2R R6, SRZ ;  /* 0x0000000000067805 */ /* 0x000fca000001ff00 */
[----:B------:R2:W3:Y:S01]  /*0040*/  LDC.64 R8, c[0x4][R2] ;  /* 0x0100000002087b82 */ /* 0x0004e20000000a00 */
[----:B-1----:R-:W-:Y:S02]  /*0050*/  IMAD.U32 R4, RZ, RZ, UR4 ;  /* 0x00000004ff047e24 */ /* 0x002fe4000f8e00ff */
[----:B--2---:R-:W-:-:S07]  /*0060*/  IMAD.U32 R5, RZ, RZ, UR5 ;  /* 0x00000005ff057e24 */ /* 0x004fce000f8e00ff */
[----:B------:R-:W-:-:S07]  /*0070*/  LEPC R20, `(.L_x_0) ;  /* 0x000000001014794e */ /* 0x000fce0000000000 */
[----:B0--3--:R-:W-:Y:S05]  /*0080*/  CALL.ABS.NOINC R8 ;  /* 0x0000000008007343 */ /* 0x009fea0003c00000 */
.L_x_0:
[----:B------:R0:W1:Y:S01]  /*0090*/  LDC.64 R8, c[0x4][R2] ;  /* 0x0100000002087b82 */ /* 0x0000620000000a00 */
[----:B------:R-:W2:Y:S01]  /*00a0*/  LDCU.64 UR4, c[0x4][0x10] ;  /* 0x01000200ff0477ac */ /* 0x000ea20008000a00 */
[----:B------:R-:W-:Y:S01]  /*00b0*/  CS2R R6, SRZ ;  /* 0x0000000000067805 */ /* 0x000fe2000001ff00 */
[----:B--2---:R-:W-:Y:S02]  /*00c0*/  IMAD.U32 R4, RZ, RZ, UR4 ;  /* 0x00000004ff047e24 */ /* 0x004fe4000f8e00ff */
[----:B0-----:R-:W-:-:S07]  /*00d0*/  IMAD.U32 R5, RZ, RZ, UR5 ;  /* 0x00000005ff057e24 */ /* 0x001fce000f8e00ff */
[----:B------:R-:W-:-:S07]  /*00e0*/  LEPC R20, `(.L_x_1) ;  /* 0x000000001014794e */ /* 0x000fce0000000000 */
[----:B-1----:R-:W-:Y:S05]  /*00f0*/  CALL.ABS.NOINC R8 ;  /* 0x0000000008007343 */ /* 0x002fea0003c00000 */
.L_x_1:
[----:B------:R-:W0:Y:S01]  /*0100*/  LDC.64 R2, c[0x4][R2] ;  /* 0x0100000002027b82 */ /* 0x000e220000000a00 */
[----:B------:R-:W1:Y:S01]  /*0110*/  LDCU.64 UR4, c[0x4][0x8] ;  /* 0x01000100ff0477ac */ /* 0x000e620008000a00 */
[----:B------:R-:W-:Y:S01]  /*0120*/  CS2R R6, SRZ ;  /* 0x0000000000067805 */ /* 0x000fe2000001ff00 */
[----:B-1----:R-:W-:Y:S02]  /*0130*/  IMAD.U32 R4, RZ, RZ, UR4 ;  /* 0x00000004ff047e24 */ /* 0x002fe4000f8e00ff */
[----:B------:R-:W-:-:S07]  /*0140*/  IMAD.U32 R5, RZ, RZ, UR5 ;  /* 0x00000005ff057e24 */ /* 0x000fce000f8e00ff */
[----:B------:R-:W-:-:S07]  /*0150*/  LEPC R20, `(.L_x_2) ;  /* 0x000000001014794e */ /* 0x000fce0000000000 */
[----:B0-----:R-:W-:Y:S05]  /*0160*/  CALL.ABS.NOINC R2 ;  /* 0x0000000002007343 */ /* 0x001fea0003c00000 */
.L_x_2:
[----:B------:R-:W-:Y:S05]  /*0170*/  EXIT ;  /* 0x000000000000794d */ /* 0x000fea0003800000 */
.L_x_3:
[----:B------:R-:W-:-:S00]  /*0180*/  BRA `(.L_x_3) ;  /* 0xfffffffc00fc7947 */ /* 0x000fc0000383ffff */
[----:B------:R-:W-:-:S00]  /*0190*/  NOP ;  /* 0x0000000000007918 */ /* 0x000fc00000000000 */
        /* <DEDUP_REMOVED lines=14> */
.L_x_4:


//--------------------- .nv.global.init           --------------------------
	.section	.nv.global.init,"aw",@progbits
.nv.global.init:
	.type		$str,@object
	.size		$str,($str$1 - $str)
$str:
        /*0000*/ 	.byte	0x2a, 0x2a, 0x2a, 0x2a, 0x2a, 0x2a, 0x2a, 0x2a, 0x2a, 0x2a, 0x2a, 0x2a, 0x2a, 0x2a, 0x2a, 0x2a
        /*0010*/ 	.byte	0x2a, 0x2a, 0x2a, 0x2a, 0x2a, 0x2a, 0x2a, 0x2a, 0x2a, 0x2a, 0x2a, 0x2a, 0x2a, 0x2a, 0x2a, 0x2a
        /*0020*/ 	.byte	0x0a, 0x00
	.type		$str$1,@object
	.size		$str$1,(.L_1 - $str$1)
$str$1:
        /*0022*/ 	.byte	0x2a, 0x20, 0x20, 0x20, 0x20, 0x20, 0x43, 0x48, 0x45, 0x45, 0x43, 0x4b, 0x20, 0x47, 0x50, 0x55
        /*0032*/ 	.byte	0x20, 0x50, 0x52, 0x4f, 0x50, 0x45, 0x52, 0x54, 0x49, 0x45, 0x53, 0x20, 0x20, 0x20, 0x20, 0x2a
        /*0042*/ 	.byte	0x0a, 0x00
.L_1:


//--------------------- .nv.shared.reserved.0     --------------------------
	.section	.nv.shared.reserved.0,"aw",@nobits
	.weak		__nv_reservedSMEM_offset_0_alias
	.size		__nv_reservedSMEM_offset_0_alias, 0, 64
	.other		__nv_reservedSMEM_offset_0_alias,@"STO_CUDA_RESERVED_SHARED STV_DEFAULT"
__nv_reservedSMEM_offset_0_alias:
	.zero		0
	.zero		64


//--------------------- .nv.constant0._Z12HelloFromGPUv --------------------------
	.section	.nv.constant0._Z12HelloFromGPUv,"a",@progbits
	.sectionflags	@""
	.align	4
.nv.constant0._Z12HelloFromGPUv:
	.zero		896


//--------------------- SYMBOLS --------------------------

	.type		.nv.reservedSmem.offset0,@object
	.size		.nv.reservedSmem.offset0,0x4
	.type		vprintf,@function
